//
// Generated by NVIDIA NVVM Compiler
//
// Compiler Build ID: CL-36424714
// Cuda compilation tools, release 13.0, V13.0.88
// Based on NVVM 20.0.0
//

.version 9.0
.target sm_100
.address_size 64

	// .globl	_Z24increseInV2byAbsV1KerneliPfS_

.visible .entry _Z24increseInV2byAbsV1KerneliPfS_(
	.param .u32 _Z24increseInV2byAbsV1KerneliPfS__param_0,
	.param .u64 .ptr .align 1 _Z24increseInV2byAbsV1KerneliPfS__param_1,
	.param .u64 .ptr .align 1 _Z24increseInV2byAbsV1KerneliPfS__param_2
)
{
	.reg .pred 	%p<3>;
	.reg .b32 	%r<11>;
	.reg .b32 	%f<5>;
	.reg .b64 	%rd<8>;

	ld.param.u32 	%r6, [_Z24increseInV2byAbsV1KerneliPfS__param_0];
	ld.param.u64 	%rd3, [_Z24increseInV2byAbsV1KerneliPfS__param_1];
	ld.param.u64 	%rd4, [_Z24increseInV2byAbsV1KerneliPfS__param_2];
	mov.u32 	%r7, %ctaid.x;
	mov.u32 	%r1, %ntid.x;
	mov.u32 	%r8, %tid.x;
	mad.lo.s32 	%r10, %r7, %r1, %r8;
	setp.ge.s32 	%p1, %r10, %r6;
	@%p1 bra 	$L__BB0_3;
	mov.u32 	%r9, %nctaid.x;
	mul.lo.s32 	%r3, %r1, %r9;
	cvta.to.global.u64 	%rd1, %rd4;
	cvta.to.global.u64 	%rd2, %rd3;
$L__BB0_2:
	mul.wide.s32 	%rd5, %r10, 4;
	add.s64 	%rd6, %rd1, %rd5;
	ld.global.f32 	%f1, [%rd6];
	abs.f32 	%f2, %f1;
	add.s64 	%rd7, %rd2, %rd5;
	ld.global.f32 	%f3, [%rd7];
	add.f32 	%f4, %f3, %f2;
	st.global.f32 	[%rd7], %f4;
	add.s32 	%r10, %r10, %r3;
	setp.lt.s32 	%p2, %r10, %r6;
	@%p2 bra 	$L__BB0_2;
$L__BB0_3:
	ret;

}


// ===== COMPILED SASS (sm_100) =====

	.target	sm_100

	.elftype	@"ET_EXEC"


//--------------------- .note.nv.tkinfo           --------------------------
	.section	.note.nv.tkinfo,"",@"SHT_NOTE"
	.sectionflags	@"SHF_NOTE_NV_TKINFO"
	.tkinfo
        /*0018*/ 	.word	0x00000002
        /*0030*/ 	.string	""
        /*0030*/ 	.string	"ptxas"
        /*0030*/ 	.string	"Cuda compilation tools, release 13.0, V13.0.88"
        /*0030*/ 	.string	"Build cuda_13.0.r13.0/compiler.36424714_0"
        /*0030*/ 	.string	"-arch sm_100 -m 64 "



//--------------------- .note.nv.cuinfo           --------------------------
	.section	.note.nv.cuinfo,"",@"SHT_NOTE"
	.sectionflags	@"SHF_NOTE_NV_CUINFO"
        /*0018*/ 	.short	0x0002
        /*001a*/ 	.short	0x0064
        /*001c*/ 	.short	0x0082
	.zero		2


//--------------------- .nv.info                  --------------------------
	.section	.nv.info,"",@"SHT_CUDA_INFO"
	.align	4


	//----- nvinfo : EIATTR_REGCOUNT
	.align		4
        /*0000*/ 	.byte	0x04, 0x2f
        /*0002*/ 	.short	(.L_1 - .L_0)
	.align		4
.L_0:
        /*0004*/ 	.word	index@(_Z24increseInV2byAbsV1KerneliPfS_)
        /*0008*/ 	.word	0x00000010


	//----- nvinfo : EIATTR_FRAME_SIZE
	.align		4
.L_1:
        /*000c*/ 	.byte	0x04, 0x11
        /*000e*/ 	.short	(.L_3 - .L_2)
	.align		4
.L_2:
        /*0010*/ 	.word	index@(_Z24increseInV2byAbsV1KerneliPfS_)
        /*0014*/ 	.word	0x00000000


	//----- nvinfo : EIATTR_MIN_STACK_SIZE
	.align		4
.L_3:
        /*0018*/ 	.byte	0x04, 0x12
        /*001a*/ 	.short	(.L_5 - .L_4)
	.align		4
.L_4:
        /*001c*/ 	.word	index@(_Z24increseInV2byAbsV1KerneliPfS_)
        /*0020*/ 	.word	0x00000000
.L_5:


//--------------------- .nv.compat                --------------------------
	.section	.nv.compat,"",@"SHT_CUDA_COMPAT_INFO"
	.align	4
        /*0000*/ 	.byte	0x02, 0x09, 0x00, 0x00, 0x02, 0x02, 0x01, 0x00, 0x02, 0x05, 0x05, 0x00, 0x03, 0x07, 0x01, 0x01
        /*0010*/ 	.byte	0x02, 0x03, 0x00, 0x00, 0x02, 0x06, 0x01, 0x00, 0x04, 0x0b, 0x08, 0x00, 0x09, 0x00, 0x00, 0x00
        /*0020*/ 	.byte	0x00, 0x00, 0x00, 0x00


//--------------------- .nv.info._Z24increseInV2byAbsV1KerneliPfS_ --------------------------
	.section	.nv.info._Z24increseInV2byAbsV1KerneliPfS_,"",@"SHT_CUDA_INFO"
	.sectionflags	@""
	.align	4


	//----- nvinfo : EIATTR_CUDA_API_VERSION
	.align		4
        /*0000*/ 	.byte	0x04, 0x37
        /*0002*/ 	.short	(.L_7 - .L_6)
.L_6:
        /*0004*/ 	.word	0x00000082


	//----- nvinfo : EIATTR_KPARAM_INFO
	.align		4
.L_7:
        /*0008*/ 	.byte	0x04, 0x17
        /*000a*/ 	.short	(.L_9 - .L_8)
.L_8:
        /*000c*/ 	.word	0x00000000
        /*0010*/ 	.short	0x0002
        /*0012*/ 	.short	0x0010
        /*0014*/ 	.byte	0x00, 0xf5, 0x21, 0x00


	//----- nvinfo : EIATTR_KPARAM_INFO
	.align		4
.L_9:
        /*0018*/ 	.byte	0x04, 0x17
        /*001a*/ 	.short	(.L_11 - .L_10)
.L_10:
        /*001c*/ 	.word	0x00000000
        /*0020*/ 	.short	0x0001
        /*0022*/ 	.short	0x0008
        /*0024*/ 	.byte	0x00, 0xf5, 0x21, 0x00


	//----- nvinfo : EIATTR_KPARAM_INFO
	.align		4
.L_11:
        /*0028*/ 	.byte	0x04, 0x17
        /*002a*/ 	.short	(.L_13 - .L_12)
.L_12:
        /*002c*/ 	.word	0x00000000
        /*0030*/ 	.short	0x0000
        /*0032*/ 	.short	0x0000
        /*0034*/ 	.byte	0x00, 0xf0, 0x11, 0x00


	//----- nvinfo : EIATTR_SPARSE_MMA_MASK
	.align		4
.L_13:
        /*0038*/ 	.byte	0x03, 0x50
        /*003a*/ 	.short	0x0000


	//----- nvinfo : EIATTR_MAXREG_COUNT
	.align		4
        /*003c*/ 	.byte	0x03, 0x1b
        /*003e*/ 	.short	0x00ff


	//----- nvinfo : EIATTR_MERCURY_ISA_VERSION
	.align		4
        /*0040*/ 	.byte	0x03, 0x5f
        /*0042*/ 	.short	0x0101


	//----- nvinfo : EIATTR_VRC_CTA_INIT_COUNT
	.align		4
        /*0044*/ 	.byte	0x02, 0x4a
	.zero		1
	.zero		1


	//----- nvinfo : EIATTR_EXIT_INSTR_OFFSETS
	.align		4
        /*0048*/ 	.byte	0x04, 0x1c
        /*004a*/ 	.short	(.L_15 - .L_14)


	//   ....[0]....
.L_14:
        /*004c*/ 	.word	0x00000070


	//   ....[1]....
        /*0050*/ 	.word	0x00000160


	//----- nvinfo : EIATTR_CRS_STACK_SIZE
	.align		4
.L_15:
        /*0054*/ 	.byte	0x04, 0x1e
        /*0056*/ 	.short	(.L_17 - .L_16)
.L_16:
        /*0058*/ 	.word	0x00000000


	//----- nvinfo : EIATTR_CBANK_PARAM_SIZE
	.align		4
.L_17:
        /*005c*/ 	.byte	0x03, 0x19
        /*005e*/ 	.short	0x0018


	//----- nvinfo : EIATTR_PARAM_CBANK
	.align		4
        /*0060*/ 	.byte	0x04, 0x0a
        /*0062*/ 	.short	(.L_19 - .L_18)
	.align		4
.L_18:
        /*0064*/ 	.word	index@(.nv.constant0._Z24increseInV2byAbsV1KerneliPfS_)
        /*0068*/ 	.short	0x0380
        /*006a*/ 	.short	0x0018


	//----- nvinfo : EIATTR_SW_WAR
	.align		4
.L_19:
        /*006c*/ 	.byte	0x04, 0x36
        /*006e*/ 	.short	(.L_21 - .L_20)
.L_20:
        /*0070*/ 	.word	0x00000008
.L_21:


//--------------------- .nv.callgraph             --------------------------
	.section	.nv.callgraph,"",@"SHT_CUDA_CALLGRAPH"
	.align	4
	.sectionentsize	8
	.align		4
        /*0000*/ 	.word	0x00000000
	.align		4
        /*0004*/ 	.word	0xffffffff
	.align		4
        /*0008*/ 	.word	0x00000000
	.align		4
        /*000c*/ 	.word	0xfffffffe
	.align		4
        /*0010*/ 	.word	0x00000000
	.align		4
        /*0014*/ 	.word	0xfffffffd
	.align		4
        /*0018*/ 	.word	0x00000000
	.align		4
        /*001c*/ 	.word	0xfffffffc


//--------------------- .text._Z24increseInV2byAbsV1KerneliPfS_ --------------------------
	.section	.text._Z24increseInV2byAbsV1KerneliPfS_,"ax",@progbits
	.align	128
        .global         _Z24increseInV2byAbsV1KerneliPfS_
        .type           _Z24increseInV2byAbsV1KerneliPfS_,@function
        .size           _Z24increseInV2byAbsV1KerneliPfS_,(.L_x_2 - _Z24increseInV2byAbsV1KerneliPfS_)
        .other          _Z24increseInV2byAbsV1KerneliPfS_,@"STO_CUDA_ENTRY STV_DEFAULT"
_Z24increseInV2byAbsV1KerneliPfS_:
.text._Z24increseInV2byAbsV1KerneliPfS_:
[----:B------:R-:W-:Y:S01]  /*0000*/  LDC R1, c[0x0][0x37c] ;  /* 0x0000df00ff017b82 */ /* 0x000fe20000000800 */
[----:B------:R-:W0:Y:S07]  /*0010*/  S2R R0, SR_TID.X ;  /* 0x0000000000007919 */ /* 0x000e2e0000002100 */
[----:B------:R-:W0:Y:S01]  /*0020*/  S2UR UR4, SR_CTAID.X ;  /* 0x00000000000479c3 */ /* 0x000e220000002500 */
[----:B------:R-:W1:Y:S07]  /*0030*/  LDCU UR5, c[0x0][0x380] ;  /* 0x00007000ff0577ac */ /* 0x000e6e0008000800 */
[----:B------:R-:W0:Y:S02]  /*0040*/  LDC R11, c[0x0][0x360] ;  /* 0x0000d800ff0b7b82 */ /* 0x000e240000000800 */
[----:B0-----:R-:W-:-:S05]  /*0050*/  IMAD R0, R11, UR4, R0 ;  /* 0x000000040b007c24 */ /* 0x001fca000f8e0200 */
[----:B-1----:R-:W-:-:S13]  /*0060*/  ISETP.GE.AND P0, PT, R0, UR5, PT ;  /* 0x0000000500007c0c */ /* 0x002fda000bf06270 */
[----:B------:R-:W-:Y:S05]  /*0070*/  @P0 EXIT ;  /* 0x000000000000094d */ /* 0x000fea0003800000 */
[----:B------:R-:W0:Y:S01]  /*0080*/  LDC.64 R6, c[0x0][0x390] ;  /* 0x0000e400ff067b82 */ /* 0x000e220000000a00 */
[----:B------:R-:W1:Y:S01]  /*0090*/  LDCU UR4, c[0x0][0x370] ;  /* 0x00006e00ff0477ac */ /* 0x000e620008000800 */
[----:B------:R-:W2:Y:S06]  /*00a0*/  LDCU.64 UR6, c[0x0][0x358] ;  /* 0x00006b00ff0677ac */ /* 0x000eac0008000a00 */
[----:B------:R-:W3:Y:S01]  /*00b0*/  LDC.64 R8, c[0x0][0x388] ;  /* 0x0000e200ff087b82 */ /* 0x000ee20000000a00 */
[----:B-1----:R-:W-:-:S07]  /*00c0*/  IMAD R11, R11, UR4, RZ ;  /* 0x000000040b0b7c24 */ /* 0x002fce000f8e02ff */
.L_x_0:
[----:B0-----:R-:W-:-:S04]  /*00d0*/  IMAD.WIDE R2, R0, 0x4, R6 ;  /* 0x0000000400027825 */ /* 0x001fc800078e0206 */
[----:B-1-3--:R-:W-:Y:S02]  /*00e0*/  IMAD.WIDE R4, R0, 0x4, R8 ;  /* 0x0000000400047825 */ /* 0x00afe400078e0208 */
[----:B--2---:R-:W2:Y:S04]  /*00f0*/  LDG.E R2, desc[UR6][R2.64] ;  /* 0x0000000602027981 */ /* 0x004ea8000c1e1900 */
[----:B------:R-:W2:Y:S01]  /*0100*/  LDG.E R13, desc[UR6][R4.64] ;  /* 0x00000006040d7981 */ /* 0x000ea2000c1e1900 */
[----:B------:R-:W-:-:S04]  /*0110*/  IADD3 R0, PT, PT, R11, R0, RZ ;  /* 0x000000000b007210 */ /* 0x000fc80007ffe0ff */
[----:B------:R-:W-:Y:S01]  /*0120*/  ISETP.GE.AND P0, PT, R0, UR5, PT ;  /* 0x0000000500007c0c */ /* 0x000fe2000bf06270 */
[----:B--2---:R-:W-:-:S05]  /*0130*/  FADD R13, |R2|, R13 ;  /* 0x0000000d020d7221 */ /* 0x004fca0000000200 */
[----:B------:R1:W-:Y:S07]  /*0140*/  STG.E desc[UR6][R4.64], R13 ;  /* 0x0000000d04007986 */ /* 0x0003ee000c101906 */
[----:B------:R-:W-:Y:S05]  /*0150*/  @!P0 BRA `(.L_x_0) ;  /* 0xfffffffc00dc8947 */ /* 0x000fea000383ffff */
[----:B------:R-:W-:Y:S05]  /*0160*/  EXIT ;  /* 0x000000000000794d */ /* 0x000fea0003800000 */
.L_x_1:
[----:B------:R-:W-:-:S00]  /*0170*/  BRA `(.L_x_1) ;  /* 0xfffffffc00fc7947 */ /* 0x000fc0000383ffff */
[----:B------:R-:W-:-:S00]  /*0180*/  NOP ;  /* 0x0000000000007918 */ /* 0x000fc00000000000 */
[----:B------:R-:W-:-:S00]  /*0190*/  NOP ;  /* 0x0000000000007918 */ /* 0x000fc00000000000 */
[----:B------:R-:W-:-:S00]  /*01a0*/  NOP ;  /* 0x0000000000007918 */ /* 0x000fc00000000000 */
[----:B------:R-:W-:-:S00]  /*01b0*/  NOP ;  /* 0x0000000000007918 */ /* 0x000fc00000000000 */
[----:B------:R-:W-:-:S00]  /*01c0*/  NOP ;  /* 0x0000000000007918 */ /* 0x000fc00000000000 */
[----:B------:R-:W-:-:S00]  /*01d0*/  NOP ;  /* 0x0000000000007918 */ /* 0x000fc00000000000 */
[----:B------:R-:W-:-:S00]  /*01e0*/  NOP ;  /* 0x0000000000007918 */ /* 0x000fc00000000000 */
[----:B------:R-:W-:-:S00]  /*01f0*/  NOP ;  /* 0x0000000000007918 */ /* 0x000fc00000000000 */
.L_x_2:


//--------------------- .nv.shared.reserved.0     --------------------------
	.section	.nv.shared.reserved.0,"aw",@nobits
	.weak		__nv_reservedSMEM_offset_0_alias
	.size		__nv_reservedSMEM_offset_0_alias, 0, 64
	.other		__nv_reservedSMEM_offset_0_alias,@"STO_CUDA_RESERVED_SHARED STV_DEFAULT"
__nv_reservedSMEM_offset_0_alias:
	.zero		0
	.zero		64


//--------------------- .nv.constant0._Z24increseInV2byAbsV1KerneliPfS_ --------------------------
	.section	.nv.constant0._Z24increseInV2byAbsV1KerneliPfS_,"a",@progbits
	.sectionflags	@""
	.align	4
.nv.constant0._Z24increseInV2byAbsV1KerneliPfS_:
	.zero		920


//--------------------- SYMBOLS --------------------------

	.type		.nv.reservedSmem.offset0,@object
	.size		.nv.reservedSmem.offset0,0x4
